//
// Generated by NVIDIA NVVM Compiler
//
// Compiler Build ID: CL-36424714
// Cuda compilation tools, release 13.0, V13.0.88
// Based on NVVM 20.0.0
//

.version 9.0
.target sm_100
.address_size 64

	// .globl	_Z23transpose_coarse_kernelILm16ELm16ELm8ELm16EEvPfS0_mm

.visible .entry _Z23transpose_coarse_kernelILm16ELm16ELm8ELm16EEvPfS0_mm(
	.param .u64 .ptr .align 1 _Z23transpose_coarse_kernelILm16ELm16ELm8ELm16EEvPfS0_mm_param_0,
	.param .u64 .ptr .align 1 _Z23transpose_coarse_kernelILm16ELm16ELm8ELm16EEvPfS0_mm_param_1,
	.param .u64 _Z23transpose_coarse_kernelILm16ELm16ELm8ELm16EEvPfS0_mm_param_2,
	.param .u64 _Z23transpose_coarse_kernelILm16ELm16ELm8ELm16EEvPfS0_mm_param_3
)
{
	.reg .pred 	%p<7>;
	.reg .b32 	%r<7>;
	.reg .b32 	%f<4>;
	.reg .b64 	%rd<38>;

	ld.param.u64 	%rd12, [_Z23transpose_coarse_kernelILm16ELm16ELm8ELm16EEvPfS0_mm_param_0];
	ld.param.u64 	%rd13, [_Z23transpose_coarse_kernelILm16ELm16ELm8ELm16EEvPfS0_mm_param_1];
	ld.param.u64 	%rd10, [_Z23transpose_coarse_kernelILm16ELm16ELm8ELm16EEvPfS0_mm_param_2];
	ld.param.u64 	%rd11, [_Z23transpose_coarse_kernelILm16ELm16ELm8ELm16EEvPfS0_mm_param_3];
	cvta.to.global.u64 	%rd1, %rd13;
	cvta.to.global.u64 	%rd2, %rd12;
	mov.u32 	%r3, %ctaid.y;
	shl.b32 	%r4, %r3, 4;
	cvt.u64.u32 	%rd3, %r4;
	mov.u32 	%r1, %tid.y;
	setp.gt.u32 	%p1, %r1, 15;
	@%p1 bra 	$L__BB0_7;
	mov.u32 	%r5, %ctaid.x;
	mul.wide.u32 	%rd14, %r5, 16;
	cvt.u64.u32 	%rd37, %r1;
	mov.u32 	%r2, %tid.x;
	cvt.u64.u32 	%rd15, %r2;
	add.s64 	%rd5, %rd14, %rd15;
	mul.lo.s64 	%rd6, %rd5, %rd10;
	max.u64 	%rd16, %rd37, 8;
	sub.s64 	%rd17, %rd16, %rd37;
	add.s64 	%rd7, %rd17, 7;
	and.b64  	%rd18, %rd7, 8;
	setp.ne.s64 	%p2, %rd18, 0;
	@%p2 bra 	$L__BB0_5;
	setp.gt.u32 	%p3, %r2, 15;
	@%p3 bra 	$L__BB0_4;
	add.s64 	%rd19, %rd37, %rd3;
	mad.lo.s64 	%rd20, %rd19, %rd11, %rd5;
	shl.b64 	%rd21, %rd20, 2;
	add.s64 	%rd22, %rd2, %rd21;
	ld.global.f32 	%f1, [%rd22];
	add.s64 	%rd23, %rd6, %rd19;
	shl.b64 	%rd24, %rd23, 2;
	add.s64 	%rd25, %rd1, %rd24;
	st.global.f32 	[%rd25], %f1;
$L__BB0_4:
	add.s64 	%rd37, %rd37, 8;
$L__BB0_5:
	setp.gt.u32 	%p4, %r2, 15;
	setp.lt.u64 	%p5, %rd7, 8;
	or.pred  	%p6, %p5, %p4;
	@%p6 bra 	$L__BB0_7;
	add.s64 	%rd26, %rd37, %rd3;
	mad.lo.s64 	%rd27, %rd26, %rd11, %rd5;
	shl.b64 	%rd28, %rd27, 2;
	add.s64 	%rd29, %rd2, %rd28;
	ld.global.f32 	%f2, [%rd29];
	add.s64 	%rd30, %rd6, %rd26;
	shl.b64 	%rd31, %rd30, 2;
	add.s64 	%rd32, %rd1, %rd31;
	st.global.f32 	[%rd32], %f2;
	add.s64 	%rd33, %rd26, 8;
	mad.lo.s64 	%rd34, %rd33, %rd11, %rd5;
	shl.b64 	%rd35, %rd34, 2;
	add.s64 	%rd36, %rd2, %rd35;
	ld.global.f32 	%f3, [%rd36];
	st.global.f32 	[%rd32+32], %f3;
$L__BB0_7:
	ret;

}


// ===== COMPILED SASS (sm_100) =====

	.target	sm_100

	.elftype	@"ET_EXEC"


//--------------------- .note.nv.tkinfo           --------------------------
	.section	.note.nv.tkinfo,"",@"SHT_NOTE"
	.sectionflags	@"SHF_NOTE_NV_TKINFO"
	.tkinfo
        /*0018*/ 	.word	0x00000002
        /*0030*/ 	.string	""
        /*0030*/ 	.string	"ptxas"
        /*0030*/ 	.string	"Cuda compilation tools, release 13.0, V13.0.88"
        /*0030*/ 	.string	"Build cuda_13.0.r13.0/compiler.36424714_0"
        /*0030*/ 	.string	"-arch sm_100 -m 64 "



//--------------------- .note.nv.cuinfo           --------------------------
	.section	.note.nv.cuinfo,"",@"SHT_NOTE"
	.sectionflags	@"SHF_NOTE_NV_CUINFO"
        /*0018*/ 	.short	0x0002
        /*001a*/ 	.short	0x0064
        /*001c*/ 	.short	0x0082
	.zero		2


//--------------------- .nv.info                  --------------------------
	.section	.nv.info,"",@"SHT_CUDA_INFO"
	.align	4


	//----- nvinfo : EIATTR_REGCOUNT
	.align		4
        /*0000*/ 	.byte	0x04, 0x2f
        /*0002*/ 	.short	(.L_1 - .L_0)
	.align		4
.L_0:
        /*0004*/ 	.word	index@(_Z23transpose_coarse_kernelILm16ELm16ELm8ELm16EEvPfS0_mm)
        /*0008*/ 	.word	0x00000012


	//----- nvinfo : EIATTR_FRAME_SIZE
	.align		4
.L_1:
        /*000c*/ 	.byte	0x04, 0x11
        /*000e*/ 	.short	(.L_3 - .L_2)
	.align		4
.L_2:
        /*0010*/ 	.word	index@(_Z23transpose_coarse_kernelILm16ELm16ELm8ELm16EEvPfS0_mm)
        /*0014*/ 	.word	0x00000000


	//----- nvinfo : EIATTR_MIN_STACK_SIZE
	.align		4
.L_3:
        /*0018*/ 	.byte	0x04, 0x12
        /*001a*/ 	.short	(.L_5 - .L_4)
	.align		4
.L_4:
        /*001c*/ 	.word	index@(_Z23transpose_coarse_kernelILm16ELm16ELm8ELm16EEvPfS0_mm)
        /*0020*/ 	.word	0x00000000
.L_5:


//--------------------- .nv.compat                --------------------------
	.section	.nv.compat,"",@"SHT_CUDA_COMPAT_INFO"
	.align	4
        /*0000*/ 	.byte	0x02, 0x09, 0x00, 0x00, 0x02, 0x02, 0x01, 0x00, 0x02, 0x05, 0x05, 0x00, 0x03, 0x07, 0x01, 0x01
        /*0010*/ 	.byte	0x02, 0x03, 0x00, 0x00, 0x02, 0x06, 0x01, 0x00, 0x04, 0x0b, 0x08, 0x00, 0x09, 0x00, 0x00, 0x00
        /*0020*/ 	.byte	0x00, 0x00, 0x00, 0x00


//--------------------- .nv.info._Z23transpose_coarse_kernelILm16ELm16ELm8ELm16EEvPfS0_mm --------------------------
	.section	.nv.info._Z23transpose_coarse_kernelILm16ELm16ELm8ELm16EEvPfS0_mm,"",@"SHT_CUDA_INFO"
	.sectionflags	@""
	.align	4


	//----- nvinfo : EIATTR_CUDA_API_VERSION
	.align		4
        /*0000*/ 	.byte	0x04, 0x37
        /*0002*/ 	.short	(.L_7 - .L_6)
.L_6:
        /*0004*/ 	.word	0x00000082


	//----- nvinfo : EIATTR_KPARAM_INFO
	.align		4
.L_7:
        /*0008*/ 	.byte	0x04, 0x17
        /*000a*/ 	.short	(.L_9 - .L_8)
.L_8:
        /*000c*/ 	.word	0x00000000
        /*0010*/ 	.short	0x0003
        /*0012*/ 	.short	0x0018
        /*0014*/ 	.byte	0x00, 0xf0, 0x21, 0x00


	//----- nvinfo : EIATTR_KPARAM_INFO
	.align		4
.L_9:
        /*0018*/ 	.byte	0x04, 0x17
        /*001a*/ 	.short	(.L_11 - .L_10)
.L_10:
        /*001c*/ 	.word	0x00000000
        /*0020*/ 	.short	0x0002
        /*0022*/ 	.short	0x0010
        /*0024*/ 	.byte	0x00, 0xf0, 0x21, 0x00


	//----- nvinfo : EIATTR_KPARAM_INFO
	.align		4
.L_11:
        /*0028*/ 	.byte	0x04, 0x17
        /*002a*/ 	.short	(.L_13 - .L_12)
.L_12:
        /*002c*/ 	.word	0x00000000
        /*0030*/ 	.short	0x0001
        /*0032*/ 	.short	0x0008
        /*0034*/ 	.byte	0x00, 0xf5, 0x21, 0x00


	//----- nvinfo : EIATTR_KPARAM_INFO
	.align		4
.L_13:
        /*0038*/ 	.byte	0x04, 0x17
        /*003a*/ 	.short	(.L_15 - .L_14)
.L_14:
        /*003c*/ 	.word	0x00000000
        /*0040*/ 	.short	0x0000
        /*0042*/ 	.short	0x0000
        /*0044*/ 	.byte	0x00, 0xf5, 0x21, 0x00


	//----- nvinfo : EIATTR_SPARSE_MMA_MASK
	.align		4
.L_15:
        /*0048*/ 	.byte	0x03, 0x50
        /*004a*/ 	.short	0x0000


	//----- nvinfo : EIATTR_MAXREG_COUNT
	.align		4
        /*004c*/ 	.byte	0x03, 0x1b
        /*004e*/ 	.short	0x00ff


	//----- nvinfo : EIATTR_MERCURY_ISA_VERSION
	.align		4
        /*0050*/ 	.byte	0x03, 0x5f
        /*0052*/ 	.short	0x0101


	//----- nvinfo : EIATTR_VRC_CTA_INIT_COUNT
	.align		4
        /*0054*/ 	.byte	0x02, 0x4a
	.zero		1
	.zero		1


	//----- nvinfo : EIATTR_EXIT_INSTR_OFFSETS
	.align		4
        /*0058*/ 	.byte	0x04, 0x1c
        /*005a*/ 	.short	(.L_17 - .L_16)


	//   ....[0]....
.L_16:
        /*005c*/ 	.word	0x00000030


	//   ....[1]....
        /*0060*/ 	.word	0x00000300


	//   ....[2]....
        /*0064*/ 	.word	0x000004d0


	//----- nvinfo : EIATTR_CRS_STACK_SIZE
	.align		4
.L_17:
        /*0068*/ 	.byte	0x04, 0x1e
        /*006a*/ 	.short	(.L_19 - .L_18)
.L_18:
        /*006c*/ 	.word	0x00000000


	//----- nvinfo : EIATTR_CBANK_PARAM_SIZE
	.align		4
.L_19:
        /*0070*/ 	.byte	0x03, 0x19
        /*0072*/ 	.short	0x0020


	//----- nvinfo : EIATTR_PARAM_CBANK
	.align		4
        /*0074*/ 	.byte	0x04, 0x0a
        /*0076*/ 	.short	(.L_21 - .L_20)
	.align		4
.L_20:
        /*0078*/ 	.word	index@(.nv.constant0._Z23transpose_coarse_kernelILm16ELm16ELm8ELm16EEvPfS0_mm)
        /*007c*/ 	.short	0x0380
        /*007e*/ 	.short	0x0020


	//----- nvinfo : EIATTR_SW_WAR
	.align		4
.L_21:
        /*0080*/ 	.byte	0x04, 0x36
        /*0082*/ 	.short	(.L_23 - .L_22)
.L_22:
        /*0084*/ 	.word	0x00000008
.L_23:


//--------------------- .nv.callgraph             --------------------------
	.section	.nv.callgraph,"",@"SHT_CUDA_CALLGRAPH"
	.align	4
	.sectionentsize	8
	.align		4
        /*0000*/ 	.word	0x00000000
	.align		4
        /*0004*/ 	.word	0xffffffff
	.align		4
        /*0008*/ 	.word	0x00000000
	.align		4
        /*000c*/ 	.word	0xfffffffe
	.align		4
        /*0010*/ 	.word	0x00000000
	.align		4
        /*0014*/ 	.word	0xfffffffd
	.align		4
        /*0018*/ 	.word	0x00000000
	.align		4
        /*001c*/ 	.word	0xfffffffc


//--------------------- .text._Z23transpose_coarse_kernelILm16ELm16ELm8ELm16EEvPfS0_mm --------------------------
	.section	.text._Z23transpose_coarse_kernelILm16ELm16ELm8ELm16EEvPfS0_mm,"ax",@progbits
	.align	128
        .global         _Z23transpose_coarse_kernelILm16ELm16ELm8ELm16EEvPfS0_mm
        .type           _Z23transpose_coarse_kernelILm16ELm16ELm8ELm16EEvPfS0_mm,@function
        .size           _Z23transpose_coarse_kernelILm16ELm16ELm8ELm16EEvPfS0_mm,(.L_x_5 - _Z23transpose_coarse_kernelILm16ELm16ELm8ELm16EEvPfS0_mm)
        .other          _Z23transpose_coarse_kernelILm16ELm16ELm8ELm16EEvPfS0_mm,@"STO_CUDA_ENTRY STV_DEFAULT"
_Z23transpose_coarse_kernelILm16ELm16ELm8ELm16EEvPfS0_mm:
.text._Z23transpose_coarse_kernelILm16ELm16ELm8ELm16EEvPfS0_mm:
[----:B------:R-:W-:Y:S01]  /*0000*/  LDC R1, c[0x0][0x37c] ;  /* 0x0000df00ff017b82 */ /* 0x000fe20000000800 */
[----:B------:R-:W0:Y:S02]  /*0010*/  S2R R0, SR_TID.Y ;  /* 0x0000000000007919 */ /* 0x000e240000002200 */
[----:B0-----:R-:W-:-:S13]  /*0020*/  ISETP.GT.U32.AND P0, PT, R0, 0xf, PT ;  /* 0x0000000f0000780c */ /* 0x001fda0003f04070 */
[----:B------:R-:W-:Y:S05]  /*0030*/  @P0 EXIT ;  /* 0x000000000000094d */ /* 0x000fea0003800000 */
[----:B------:R-:W0:Y:S01]  /*0040*/  S2R R3, SR_CTAID.X ;  /* 0x0000000000037919 */ /* 0x000e220000002500 */
[C---:B------:R-:W-:Y:S01]  /*0050*/  ISETP.GT.U32.AND P0, PT, R0.reuse, 0x8, PT ;  /* 0x000000080000780c */ /* 0x040fe20003f04070 */
[----:B------:R-:W1:Y:S01]  /*0060*/  S2UR UR4, SR_CTAID.Y ;  /* 0x00000000000479c3 */ /* 0x000e620000002600 */
[----:B------:R-:W2:Y:S01]  /*0070*/  LDCU.64 UR6, c[0x0][0x358] ;  /* 0x00006b00ff0677ac */ /* 0x000ea20008000a00 */
[----:B------:R-:W0:Y:S01]  /*0080*/  S2R R4, SR_TID.X ;  /* 0x0000000000047919 */ /* 0x000e220000002100 */
[----:B------:R-:W-:Y:S01]  /*0090*/  ISETP.GT.U32.AND.EX P0, PT, RZ, RZ, PT, P0 ;  /* 0x000000ffff00720c */ /* 0x000fe20003f04100 */
[----:B------:R-:W-:Y:S01]  /*00a0*/  BSSY.RECONVERGENT B0, `(.L_x_0) ;  /* 0x0000022000007945 */ /* 0x000fe20003800200 */
[----:B------:R-:W-:Y:S02]  /*00b0*/  IMAD.MOV.U32 R14, RZ, RZ, RZ ;  /* 0x000000ffff0e7224 */ /* 0x000fe400078e00ff */
[----:B------:R-:W-:-:S04]  /*00c0*/  SEL R5, R0, 0x8, P0 ;  /* 0x0000000800057807 */ /* 0x000fc80000000000 */
[----:B------:R-:W-:Y:S01]  /*00d0*/  IADD3 R12, P1, P2, R5, 0x7, -R0 ;  /* 0x00000007050c7810 */ /* 0x000fe20007a3e800 */
[----:B------:R-:W-:-:S03]  /*00e0*/  IMAD.MOV.U32 R5, RZ, RZ, RZ ;  /* 0x000000ffff057224 */ /* 0x000fc600078e00ff */
[----:B------:R-:W-:Y:S02]  /*00f0*/  LOP3.LUT P0, RZ, R12, 0x8, RZ, 0xc0, !PT ;  /* 0x000000080cff7812 */ /* 0x000fe4000780c0ff */
[----:B------:R-:W-:Y:S01]  /*0100*/  IADD3.X R15, PT, PT, RZ, -0x1, RZ, P1, P2 ;  /* 0xffffffffff0f7810 */ /* 0x000fe20000fe44ff */
[----:B-1----:R-:W-:Y:S01]  /*0110*/  USHF.L.U32 UR4, UR4, 0x4, URZ ;  /* 0x0000000404047899 */ /* 0x002fe200080006ff */
[----:B0-----:R-:W-:-:S09]  /*0120*/  IMAD.WIDE.U32 R2, R3, 0x10, R4 ;  /* 0x0000001003027825 */ /* 0x001fd200078e0004 */
[----:B--2---:R-:W-:Y:S05]  /*0130*/  @P0 BRA `(.L_x_1) ;  /* 0x0000000000600947 */ /* 0x004fea0003800000 */
[----:B------:R-:W-:Y:S01]  /*0140*/  ISETP.GT.U32.AND P0, PT, R4, 0xf, PT ;  /* 0x0000000f0400780c */ /* 0x000fe20003f04070 */
[----:B------:R-:W-:-:S12]  /*0150*/  BSSY.RECONVERGENT B1, `(.L_x_2) ;  /* 0x0000014000017945 */ /* 0x000fd80003800200 */
[----:B------:R-:W-:Y:S05]  /*0160*/  @P0 BRA `(.L_x_3) ;  /* 0x0000000000480947 */ /* 0x000fea0003800000 */
[----:B------:R-:W0:Y:S01]  /*0170*/  LDCU.128 UR12, c[0x0][0x390] ;  /* 0x00007200ff0c77ac */ /* 0x000e220008000c00 */
[----:B------:R-:W-:Y:S01]  /*0180*/  IADD3 R10, P0, PT, R0, UR4, RZ ;  /* 0x00000004000a7c10 */ /* 0x000fe2000ff1e0ff */
[----:B------:R-:W1:Y:S04]  /*0190*/  LDCU.128 UR8, c[0x0][0x380] ;  /* 0x00007000ff0877ac */ /* 0x000e680008000c00 */
[----:B------:R-:W-:-:S04]  /*01a0*/  IMAD.X R11, RZ, RZ, R14, P0 ;  /* 0x000000ffff0b7224 */ /* 0x000fc800000e060e */
[----:B0-----:R-:W-:Y:S02]  /*01b0*/  IMAD R9, R11, UR14, RZ ;  /* 0x0000000e0b097c24 */ /* 0x001fe4000f8e02ff */
[----:B------:R-:W-:-:S04]  /*01c0*/  IMAD.WIDE.U32 R6, R10, UR14, R2 ;  /* 0x0000000e0a067c25 */ /* 0x000fc8000f8e0002 */
[----:B------:R-:W-:Y:S01]  /*01d0*/  IMAD R9, R10, UR15, R9 ;  /* 0x0000000f0a097c24 */ /* 0x000fe2000f8e0209 */
[----:B-1----:R-:W-:-:S03]  /*01e0*/  LEA R8, P0, R6, UR8, 0x2 ;  /* 0x0000000806087c11 */ /* 0x002fc6000f8010ff */
[----:B------:R-:W-:-:S05]  /*01f0*/  IMAD.IADD R7, R7, 0x1, R9 ;  /* 0x0000000107077824 */ /* 0x000fca00078e0209 */
[----:B------:R-:W-:-:S06]  /*0200*/  LEA.HI.X R9, R6, UR9, R7, 0x2, P0 ;  /* 0x0000000906097c11 */ /* 0x000fcc00080f1407 */
[----:B------:R-:W2:Y:S01]  /*0210*/  LDG.E R9, desc[UR6][R8.64] ;  /* 0x0000000608097981 */ /* 0x000ea2000c1e1900 */
[----:B------:R-:W-:Y:S02]  /*0220*/  IMAD R13, R3, UR12, RZ ;  /* 0x0000000c030d7c24 */ /* 0x000fe4000f8e02ff */
[----:B------:R-:W-:-:S04]  /*0230*/  IMAD.WIDE.U32 R6, R2, UR12, R10 ;  /* 0x0000000c02067c25 */ /* 0x000fc8000f8e000a */
[----:B------:R-:W-:Y:S01]  /*0240*/  IMAD R13, R2, UR13, R13 ;  /* 0x0000000d020d7c24 */ /* 0x000fe2000f8e020d */
[----:B------:R-:W-:-:S03]  /*0250*/  LEA R10, P0, R6, UR10, 0x2 ;  /* 0x0000000a060a7c11 */ /* 0x000fc6000f8010ff */
[----:B------:R-:W-:-:S05]  /*0260*/  IMAD.IADD R7, R7, 0x1, R13 ;  /* 0x0000000107077824 */ /* 0x000fca00078e020d */
[----:B------:R-:W-:-:S05]  /*0270*/  LEA.HI.X R11, R6, UR11, R7, 0x2, P0 ;  /* 0x0000000b060b7c11 */ /* 0x000fca00080f1407 */
[----:B--2---:R0:W-:Y:S02]  /*0280*/  STG.E desc[UR6][R10.64], R9 ;  /* 0x000000090a007986 */ /* 0x0041e4000c101906 */
.L_x_3:
[----:B------:R-:W-:Y:S05]  /*0290*/  BSYNC.RECONVERGENT B1 ;  /* 0x0000000000017941 */ /* 0x000fea0003800200 */
.L_x_2:
[----:B------:R-:W-:-:S04]  /*02a0*/  IADD3 R0, P0, PT, R0, 0x8, RZ ;  /* 0x0000000800007810 */ /* 0x000fc80007f1e0ff */
[----:B------:R-:W-:-:S09]  /*02b0*/  IADD3.X R14, PT, PT, RZ, R14, RZ, P0, !PT ;  /* 0x0000000eff0e7210 */ /* 0x000fd200007fe4ff */
.L_x_1:
[----:B------:R-:W-:Y:S05]  /*02c0*/  BSYNC.RECONVERGENT B0 ;  /* 0x0000000000007941 */ /* 0x000fea0003800200 */
.L_x_0:
[----:B------:R-:W-:Y:S02]  /*02d0*/  ISETP.GT.U32.AND P1, PT, R4, 0xf, PT ;  /* 0x0000000f0400780c */ /* 0x000fe40003f24070 */
[----:B------:R-:W-:-:S04]  /*02e0*/  ISETP.LT.U32.AND P0, PT, R12, 0x8, PT ;  /* 0x000000080c00780c */ /* 0x000fc80003f01070 */
[----:B------:R-:W-:-:S13]  /*02f0*/  ISETP.LT.U32.OR.EX P0, PT, R15, RZ, P1, P0 ;  /* 0x000000ff0f00720c */ /* 0x000fda0000f01500 */
[----:B------:R-:W-:Y:S05]  /*0300*/  @P0 EXIT ;  /* 0x000000000000094d */ /* 0x000fea0003800000 */
[----:B------:R-:W1:Y:S01]  /*0310*/  LDCU.128 UR12, c[0x0][0x390] ;  /* 0x00007200ff0c77ac */ /* 0x000e620008000c00 */
[----:B------:R-:W-:Y:S01]  /*0320*/  IADD3 R8, P0, PT, R0, UR4, RZ ;  /* 0x0000000400087c10 */ /* 0x000fe2000ff1e0ff */
[----:B------:R-:W2:Y:S04]  /*0330*/  LDCU.128 UR8, c[0x0][0x380] ;  /* 0x00007000ff0877ac */ /* 0x000ea80008000c00 */
[----:B0-----:R-:W-:-:S04]  /*0340*/  IMAD.X R9, RZ, RZ, R14, P0 ;  /* 0x000000ffff097224 */ /* 0x001fc800000e060e */
[----:B-1----:R-:W-:Y:S02]  /*0350*/  IMAD R7, R9, UR14, RZ ;  /* 0x0000000e09077c24 */ /* 0x002fe4000f8e02ff */
[----:B------:R-:W-:-:S04]  /*0360*/  IMAD.WIDE.U32 R4, R8, UR14, R2 ;  /* 0x0000000e08047c25 */ /* 0x000fc8000f8e0002 */
[----:B------:R-:W-:Y:S01]  /*0370*/  IMAD R7, R8, UR15, R7 ;  /* 0x0000000f08077c24 */ /* 0x000fe2000f8e0207 */
[----:B--2---:R-:W-:-:S03]  /*0380*/  LEA R6, P0, R4, UR8, 0x2 ;  /* 0x0000000804067c11 */ /* 0x004fc6000f8010ff */
[----:B------:R-:W-:-:S05]  /*0390*/  IMAD.IADD R5, R5, 0x1, R7 ;  /* 0x0000000105057824 */ /* 0x000fca00078e0207 */
[----:B------:R-:W-:-:S06]  /*03a0*/  LEA.HI.X R7, R4, UR9, R5, 0x2, P0 ;  /* 0x0000000904077c11 */ /* 0x000fcc00080f1405 */
[----:B------:R-:W2:Y:S01]  /*03b0*/  LDG.E R7, desc[UR6][R6.64] ;  /* 0x0000000606077981 */ /* 0x000ea2000c1e1900 */
[----:B------:R-:W-:Y:S01]  /*03c0*/  IADD3 R11, P0, PT, R8, 0x8, RZ ;  /* 0x00000008080b7810 */ /* 0x000fe20007f1e0ff */
[----:B------:R-:W-:-:S04]  /*03d0*/  IMAD R13, R3, UR12, RZ ;  /* 0x0000000c030d7c24 */ /* 0x000fc8000f8e02ff */
[----:B------:R-:W-:Y:S02]  /*03e0*/  IMAD.X R0, RZ, RZ, R9, P0 ;  /* 0x000000ffff007224 */ /* 0x000fe400000e0609 */
[----:B------:R-:W-:-:S04]  /*03f0*/  IMAD.WIDE.U32 R4, R11, UR14, R2 ;  /* 0x0000000e0b047c25 */ /* 0x000fc8000f8e0002 */
[----:B------:R-:W-:Y:S01]  /*0400*/  IMAD R0, R0, UR14, RZ ;  /* 0x0000000e00007c24 */ /* 0x000fe2000f8e02ff */
[----:B------:R-:W-:Y:S01]  /*0410*/  LEA R10, P1, R4, UR8, 0x2 ;  /* 0x00000008040a7c11 */ /* 0x000fe2000f8210ff */
[----:B------:R-:W-:-:S04]  /*0420*/  IMAD.WIDE.U32 R8, R2, UR12, R8 ;  /* 0x0000000c02087c25 */ /* 0x000fc8000f8e0008 */
[----:B------:R-:W-:Y:S01]  /*0430*/  IMAD R3, R2, UR13, R13 ;  /* 0x0000000d02037c24 */ /* 0x000fe2000f8e020d */
[----:B------:R-:W-:Y:S01]  /*0440*/  LEA R2, P0, R8, UR10, 0x2 ;  /* 0x0000000a08027c11 */ /* 0x000fe2000f8010ff */
[----:B------:R-:W-:-:S03]  /*0450*/  IMAD R11, R11, UR15, R0 ;  /* 0x0000000f0b0b7c24 */ /* 0x000fc6000f8e0200 */
[----:B------:R-:W-:Y:S01]  /*0460*/  IADD3 R3, PT, PT, R3, R9, RZ ;  /* 0x0000000903037210 */ /* 0x000fe20007ffe0ff */
[----:B------:R-:W-:-:S03]  /*0470*/  IMAD.IADD R5, R5, 0x1, R11 ;  /* 0x0000000105057824 */ /* 0x000fc600078e020b */
[----:B------:R-:W-:Y:S02]  /*0480*/  LEA.HI.X R3, R8, UR11, R3, 0x2, P0 ;  /* 0x0000000b08037c11 */ /* 0x000fe400080f1403 */
[----:B------:R-:W-:-:S03]  /*0490*/  LEA.HI.X R11, R4, UR9, R5, 0x2, P1 ;  /* 0x00000009040b7c11 */ /* 0x000fc600088f1405 */
[----:B--2---:R-:W-:Y:S04]  /*04a0*/  STG.E desc[UR6][R2.64], R7 ;  /* 0x0000000702007986 */ /* 0x004fe8000c101906 */
[----:B------:R-:W2:Y:S04]  /*04b0*/  LDG.E R11, desc[UR6][R10.64] ;  /* 0x000000060a0b7981 */ /* 0x000ea8000c1e1900 */
[----:B--2---:R-:W-:Y:S01]  /*04c0*/  STG.E desc[UR6][R2.64+0x20], R11 ;  /* 0x0000200b02007986 */ /* 0x004fe2000c101906 */
[----:B------:R-:W-:Y:S05]  /*04d0*/  EXIT ;  /* 0x000000000000794d */ /* 0x000fea0003800000 */
.L_x_4:
[----:B------:R-:W-:-:S00]  /*04e0*/  BRA `(.L_x_4) ;  /* 0xfffffffc00fc7947 */ /* 0x000fc0000383ffff */
[----:B------:R-:W-:-:S00]  /*04f0*/  NOP ;  /* 0x0000000000007918 */ /* 0x000fc00000000000 */
        /* <DEDUP_REMOVED lines=8> */
.L_x_5:


//--------------------- .nv.shared.reserved.0     --------------------------
	.section	.nv.shared.reserved.0,"aw",@nobits
	.weak		__nv_reservedSMEM_offset_0_alias
	.size		__nv_reservedSMEM_offset_0_alias, 0, 64
	.other		__nv_reservedSMEM_offset_0_alias,@"STO_CUDA_RESERVED_SHARED STV_DEFAULT"
__nv_reservedSMEM_offset_0_alias:
	.zero		0
	.zero		64


//--------------------- .nv.constant0._Z23transpose_coarse_kernelILm16ELm16ELm8ELm16EEvPfS0_mm --------------------------
	.section	.nv.constant0._Z23transpose_coarse_kernelILm16ELm16ELm8ELm16EEvPfS0_mm,"a",@progbits
	.sectionflags	@""
	.align	4
.nv.constant0._Z23transpose_coarse_kernelILm16ELm16ELm8ELm16EEvPfS0_mm:
	.zero		928


//--------------------- SYMBOLS --------------------------

	.type		.nv.reservedSmem.offset0,@object
	.size		.nv.reservedSmem.offset0,0x4
